	.headerflags	@"EF_CUDA_TEXMODE_UNIFIED EF_CUDA_64BIT_ADDRESS EF_CUDA_ACCELERATORS EF_CUDA_SM90 EF_CUDA_VIRTUAL_SM(EF_CUDA_SM90)"
	.elftype	@"ET_EXEC"


//--------------------- .nv.info                  --------------------------
	.section	.nv.info,"",@"SHT_CUDA_INFO"
	.align	4


	//----- nvinfo : EIATTR_REGCOUNT
	.align		4
        /*0000*/ 	.byte	0x04, 0x2f
        /*0002*/ 	.short	(.L_1 - .L_0)
	.align		4
.L_0:
        /*0004*/ 	.word	index@(triton_per_fused_convolution_div_pow_relu_sub_sum_2)
        /*0008*/ 	.word	0x00000013


	//----- nvinfo : EIATTR_MIN_STACK_SIZE
	.align		4
.L_1:
        /*000c*/ 	.byte	0x04, 0x12
        /*000e*/ 	.short	(.L_3 - .L_2)
	.align		4
.L_2:
        /*0010*/ 	.word	index@(triton_per_fused_convolution_div_pow_relu_sub_sum_2)
        /*0014*/ 	.word	0x00000000


	//----- nvinfo : EIATTR_FRAME_SIZE
	.align		4
.L_3:
        /*0018*/ 	.byte	0x04, 0x11
        /*001a*/ 	.short	(.L_5 - .L_4)
	.align		4
.L_4:
        /*001c*/ 	.word	index@(triton_per_fused_convolution_div_pow_relu_sub_sum_2)
        /*0020*/ 	.word	0x00000000


	//----- nvinfo : EIATTR_MIN_STACK_SIZE
	.align		4
.L_5:
        /*0024*/ 	.byte	0x04, 0x12
        /*0026*/ 	.short	(.L_7 - .L_6)
	.align		4
.L_6:
        /*0028*/ 	.word	index@(triton_per_fused_convolution_div_pow_relu_sub_sum_2)
        /*002c*/ 	.word	0x00000000
.L_7:


//--------------------- .nv.info.triton_per_fused_convolution_div_pow_relu_sub_sum_2 --------------------------
	.section	.nv.info.triton_per_fused_convolution_div_pow_relu_sub_sum_2,"",@"SHT_CUDA_INFO"
	.sectionflags	@""
	.align	4


	//----- nvinfo : EIATTR_CUDA_API_VERSION
	.align		4
        /*0000*/ 	.byte	0x04, 0x37
        /*0002*/ 	.short	(.L_9 - .L_8)
.L_8:
        /*0004*/ 	.word	0x0000007c


	//----- nvinfo : EIATTR_KPARAM_INFO
	.align		4
.L_9:
        /*0008*/ 	.byte	0x04, 0x17
        /*000a*/ 	.short	(.L_11 - .L_10)
.L_10:
        /*000c*/ 	.word	0x00000000
        /*0010*/ 	.short	0x0004
        /*0012*/ 	.short	0x001c
        /*0014*/ 	.byte	0x00, 0xf0, 0x11, 0x00


	//----- nvinfo : EIATTR_KPARAM_INFO
	.align		4
.L_11:
        /*0018*/ 	.byte	0x04, 0x17
        /*001a*/ 	.short	(.L_13 - .L_12)
.L_12:
        /*001c*/ 	.word	0x00000000
        /*0020*/ 	.short	0x0003
        /*0022*/ 	.short	0x0018
        /*0024*/ 	.byte	0x00, 0xf0, 0x11, 0x00


	//----- nvinfo : EIATTR_KPARAM_INFO
	.align		4
.L_13:
        /*0028*/ 	.byte	0x04, 0x17
        /*002a*/ 	.short	(.L_15 - .L_14)
.L_14:
        /*002c*/ 	.word	0x00000000
        /*0030*/ 	.short	0x0002
        /*0032*/ 	.short	0x0010
        /*0034*/ 	.byte	0x00, 0xf4, 0x21, 0x00


	//----- nvinfo : EIATTR_KPARAM_INFO
	.align		4
.L_15:
        /*0038*/ 	.byte	0x04, 0x17
        /*003a*/ 	.short	(.L_17 - .L_16)
.L_16:
        /*003c*/ 	.word	0x00000000
        /*0040*/ 	.short	0x0001
        /*0042*/ 	.short	0x0008
        /*0044*/ 	.byte	0x00, 0xf4, 0x21, 0x00


	//----- nvinfo : EIATTR_KPARAM_INFO
	.align		4
.L_17:
        /*0048*/ 	.byte	0x04, 0x17
        /*004a*/ 	.short	(.L_19 - .L_18)
.L_18:
        /*004c*/ 	.word	0x00000000
        /*0050*/ 	.short	0x0000
        /*0052*/ 	.short	0x0000
        /*0054*/ 	.byte	0x00, 0xf4, 0x21, 0x00


	//----- nvinfo : EIATTR_SPARSE_MMA_MASK
	.align		4
.L_19:
        /*0058*/ 	.byte	0x03, 0x50
        /*005a*/ 	.short	0x0000


	//----- nvinfo : EIATTR_MAXREG_COUNT
	.align		4
        /*005c*/ 	.byte	0x03, 0x1b
        /*005e*/ 	.short	0x00ff


	//----- nvinfo : EIATTR_COOP_GROUP_MASK_REGIDS
	.align		4
        /*0060*/ 	.byte	0x04, 0x29
        /*0062*/ 	.short	(.L_21 - .L_20)


	//   ....[0]....
.L_20:
        /*0064*/ 	.word	0xffffffff


	//   ....[1]....
        /*0068*/ 	.word	0xffffffff


	//   ....[2]....
        /*006c*/ 	.word	0xffffffff


	//   ....[3]....
        /*0070*/ 	.word	0xffffffff


	//----- nvinfo : EIATTR_COOP_GROUP_INSTR_OFFSETS
	.align		4
.L_21:
        /*0074*/ 	.byte	0x04, 0x28
        /*0076*/ 	.short	(.L_23 - .L_22)


	//   ....[0]....
.L_22:
        /*0078*/ 	.word	0x000002d0


	//   ....[1]....
        /*007c*/ 	.word	0x000002f0


	//   ....[2]....
        /*0080*/ 	.word	0x00000310


	//   ....[3]....
        /*0084*/ 	.word	0x00000330


	//----- nvinfo : EIATTR_EXIT_INSTR_OFFSETS
	.align		4
.L_23:
        /*0088*/ 	.byte	0x04, 0x1c
        /*008a*/ 	.short	(.L_25 - .L_24)


	//   ....[0]....
.L_24:
        /*008c*/ 	.word	0x000003d0


	//   ....[1]....
        /*0090*/ 	.word	0x00000420


	//----- nvinfo : EIATTR_REQNTID
	.align		4
.L_25:
        /*0094*/ 	.byte	0x04, 0x10
        /*0096*/ 	.short	(.L_27 - .L_26)
.L_26:
        /*0098*/ 	.word	0x00000080
        /*009c*/ 	.word	0x00000001
        /*00a0*/ 	.word	0x00000001


	//----- nvinfo : EIATTR_CBANK_PARAM_SIZE
	.align		4
.L_27:
        /*00a4*/ 	.byte	0x03, 0x19
        /*00a6*/ 	.short	0x0020


	//----- nvinfo : EIATTR_PARAM_CBANK
	.align		4
        /*00a8*/ 	.byte	0x04, 0x0a
        /*00aa*/ 	.short	(.L_29 - .L_28)
	.align		4
.L_28:
        /*00ac*/ 	.word	index@(.nv.constant0.triton_per_fused_convolution_div_pow_relu_sub_sum_2)
        /*00b0*/ 	.short	0x0210
        /*00b2*/ 	.short	0x0020


	//----- nvinfo : EIATTR_SW_WAR
	.align		4
.L_29:
        /*00b4*/ 	.byte	0x04, 0x36
        /*00b6*/ 	.short	(.L_31 - .L_30)
.L_30:
        /*00b8*/ 	.word	0x00000008
.L_31:


//--------------------- .nv.callgraph             --------------------------
	.section	.nv.callgraph,"",@"SHT_CUDA_CALLGRAPH"
	.align	4
	.sectionentsize	8
	.align		4
        /*0000*/ 	.word	0x00000000
	.align		4
        /*0004*/ 	.word	0xffffffff
	.align		4
        /*0008*/ 	.word	0x00000000
	.align		4
        /*000c*/ 	.word	0xfffffffe
	.align		4
        /*0010*/ 	.word	0x00000000
	.align		4
        /*0014*/ 	.word	0xfffffffd
	.align		4
        /*0018*/ 	.word	0x00000000
	.align		4
        /*001c*/ 	.word	0xfffffffc


//--------------------- .text.triton_per_fused_convolution_div_pow_relu_sub_sum_2 --------------------------
	.section	.text.triton_per_fused_convolution_div_pow_relu_sub_sum_2,"ax",@progbits
	.sectionflags	@"SHF_BARRIERS=1"
	.align	128
        .global         triton_per_fused_convolution_div_pow_relu_sub_sum_2
        .type           triton_per_fused_convolution_div_pow_relu_sub_sum_2,@function
        .size           triton_per_fused_convolution_div_pow_relu_sub_sum_2,(.L_x_1 - triton_per_fused_convolution_div_pow_relu_sub_sum_2)
        .other          triton_per_fused_convolution_div_pow_relu_sub_sum_2,@"STO_CUDA_ENTRY STV_DEFAULT"
triton_per_fused_convolution_div_pow_relu_sub_sum_2:
.text.triton_per_fused_convolution_div_pow_relu_sub_sum_2:
[----:B------:R-:W0:Y:S02]  /*0000*/  LDC R1, c[0x0][0x28] ;  /* 0x00000a00ff017b82 */ /* 0x000e240000000800 */
[----:B------:R-:W1:Y:S01]  /*0010*/  S2R R12, SR_TID.X ;  /* 0x00000000000c7919 */ /* 0x000e620000002100 */
[----:B------:R-:W2:Y:S01]  /*0020*/  LDC.64 R2, c[0x0][0x210] ;  /* 0x00008400ff027b82 */ /* 0x000ea20000000a00 */
[----:B------:R-:W-:Y:S01]  /*0030*/  CS2R R6, SRZ ;  /* 0x0000000000067805 */ /* 0x000fe2000001ff00 */
[----:B------:R-:W-:Y:S01]  /*0040*/  ULDC.64 UR6, c[0x0][0x208] ;  /* 0x0000820000067ab9 */ /* 0x000fe20000000a00 */
[----:B------:R-:W3:Y:S05]  /*0050*/  S2R R13, SR_CTAID.X ;  /* 0x00000000000d7919 */ /* 0x000eea0000002500 */
[----:B------:R-:W4:Y:S01]  /*0060*/  LDC.64 R8, c[0x0][0x218] ;  /* 0x00008600ff087b82 */ /* 0x000f220000000a00 */
[----:B-1----:R-:W-:Y:S01]  /*0070*/  SHF.R.U32.HI R0, RZ, 0x4, R12 ;  /* 0x00000004ff007819 */ /* 0x002fe2000001160c */
[----:B------:R-:W-:-:S02]  /*0080*/  IMAD.SHL.U32 R4, R12, 0x4, RZ ;  /* 0x000000040c047824 */ /* 0x000fc400078e00ff */
[----:B---3--:R-:W-:Y:S01]  /*0090*/  IMAD.SHL.U32 R13, R13, 0x8, RZ ;  /* 0x000000080d0d7824 */ /* 0x008fe200078e00ff */
[----:B------:R-:W-:Y:S02]  /*00a0*/  SGXT.U32 R0, R0, 0x3 ;  /* 0x000000030000781a */ /* 0x000fe40000000000 */
[----:B------:R-:W-:Y:S02]  /*00b0*/  LOP3.LUT R11, R4, 0x3c, RZ, 0xc0, !PT ;  /* 0x0000003c040b7812 */ /* 0x000fe400078ec0ff */
[----:B------:R-:W-:-:S03]  /*00c0*/  LOP3.LUT R4, R13, R0, RZ, 0xfc, !PT ;  /* 0x000000000d047212 */ /* 0x000fc600078efcff */
[----:B----4-:R-:W-:Y:S01]  /*00d0*/  IMAD.WIDE.U32 R8, R11, 0x4, R8 ;  /* 0x000000040b087825 */ /* 0x010fe200078e0008 */
[----:B------:R-:W-:-:S03]  /*00e0*/  ISETP.GE.AND P1, PT, R4, 0xf04, PT ;  /* 0x00000f040400780c */ /* 0x000fc60003f26270 */
[----:B------:R-:W-:Y:S02]  /*00f0*/  IMAD R5, R4, 0x40, R11 ;  /* 0x0000004004057824 */ /* 0x000fe400078e020b */
[----:B------:R-:W3:Y:S02]  /*0100*/  LDG.E.EL.128 R8, desc[UR6][R8.64] ;  /* 0x0000000608087981 */ /* 0x000ee4000c2e1d00 */
[----:B--2---:R-:W-:Y:S01]  /*0110*/  IMAD.WIDE R2, R5, 0x4, R2 ;  /* 0x0000000405027825 */ /* 0x004fe200078e0202 */
[----:B------:R-:W-:-:S06]  /*0120*/  CS2R R4, SRZ ;  /* 0x0000000000047805 */ /* 0x000fcc000001ff00 */
[----:B------:R-:W2:Y:S01]  /*0130*/  @!P1 LDG.E.128 R4, desc[UR6][R2.64] ;  /* 0x0000000602049981 */ /* 0x000ea2000c1e1d00 */
[----:B------:R-:W1:Y:S01]  /*0140*/  S2UR UR5, SR_CgaCtaId ;  /* 0x00000000000579c3 */ /* 0x000e620000008800 */
[----:B------:R-:W-:Y:S01]  /*0150*/  UMOV UR4, 0x400 ;  /* 0x0000040000047882 */ /* 0x000fe20000000000 */
[----:B------:R-:W-:Y:S01]  /*0160*/  LOP3.LUT R13, R13, 0x7, R12, 0xf8, !PT ;  /* 0x000000070d0d7812 */ /* 0x000fe200078ef80c */
[----:B-1----:R-:W-:Y:S01]  /*0170*/  UPRMT UR4, UR5, 0x654, UR4 ;  /* 0x0000065405047896 */ /* 0x002fe20008000004 */
[----:B--2---:R-:W-:Y:S02]  /*0180*/  SEL R14, R5, RZ, !P1 ;  /* 0x000000ff050e7207 */ /* 0x004fe40004800000 */
[----:B------:R-:W-:Y:S02]  /*0190*/  SEL R5, R4, RZ, !P1 ;  /* 0x000000ff04057207 */ /* 0x000fe40004800000 */
[C---:B---3--:R-:W-:Y:S01]  /*01a0*/  FSETP.GEU.AND P2, PT, R14.reuse, -R9, PT ;  /* 0x800000090e00720b */ /* 0x048fe20003f4e000 */
[----:B------:R-:W-:Y:S01]  /*01b0*/  FADD R16, R14, R9 ;  /* 0x000000090e107221 */ /* 0x000fe20000000000 */
[----:B------:R-:W-:Y:S01]  /*01c0*/  SEL R15, R6, RZ, !P1 ;  /* 0x000000ff060f7207 */ /* 0x000fe20004800000 */
[C---:B------:R-:W-:Y:S01]  /*01d0*/  FADD R4, R5.reuse, R8 ;  /* 0x0000000805047221 */ /* 0x040fe20000000000 */
[----:B------:R-:W-:-:S02]  /*01e0*/  FSETP.GEU.AND P0, PT, R5, -R8, PT ;  /* 0x800000080500720b */ /* 0x000fc40003f0e000 */
[----:B------:R-:W-:Y:S02]  /*01f0*/  FSEL R5, R16, RZ, P2 ;  /* 0x000000ff10057208 */ /* 0x000fe40001000000 */
[----:B------:R-:W-:Y:S02]  /*0200*/  SEL R6, R7, RZ, !P1 ;  /* 0x000000ff07067207 */ /* 0x000fe40004800000 */
[C---:B------:R-:W-:Y:S01]  /*0210*/  FSETP.GEU.AND P2, PT, R15.reuse, -R10, PT ;  /* 0x8000000a0f00720b */ /* 0x040fe20003f4e000 */
[----:B------:R-:W-:Y:S01]  /*0220*/  FADD R10, R15, R10 ;  /* 0x0000000a0f0a7221 */ /* 0x000fe20000000000 */
[----:B------:R-:W-:Y:S01]  /*0230*/  FSEL R4, R4, RZ, P0 ;  /* 0x000000ff04047208 */ /* 0x000fe20000000000 */
[----:B------:R-:W-:Y:S01]  /*0240*/  FMUL R7, R5, R5 ;  /* 0x0000000505077220 */ /* 0x000fe20000400000 */
[C---:B------:R-:W-:Y:S01]  /*0250*/  FSETP.GEU.AND P0, PT, R6.reuse, -R11, PT ;  /* 0x8000000b0600720b */ /* 0x040fe20003f0e000 */
[----:B------:R-:W-:Y:S01]  /*0260*/  FADD R11, R6, R11 ;  /* 0x0000000b060b7221 */ /* 0x000fe20000000000 */
[----:B------:R-:W-:Y:S01]  /*0270*/  FSEL R6, R10, RZ, P2 ;  /* 0x000000ff0a067208 */ /* 0x000fe20001000000 */
[----:B------:R-:W-:-:S03]  /*0280*/  FFMA R9, R4, R4, R7 ;  /* 0x0000000404097223 */ /* 0x000fc60000000007 */
[----:B------:R-:W-:Y:S01]  /*0290*/  FSEL R7, R11, RZ, P0 ;  /* 0x000000ff0b077208 */ /* 0x000fe20000000000 */
[----:B------:R-:W-:-:S04]  /*02a0*/  FFMA R8, R6, R6, R9 ;  /* 0x0000000606087223 */ /* 0x000fc80000000009 */
[----:B------:R-:W-:-:S05]  /*02b0*/  FFMA R8, R7, R7, R8 ;  /* 0x0000000707087223 */ /* 0x000fca0000000008 */
[----:B------:R-:W-:-:S05]  /*02c0*/  FSEL R8, R8, RZ, !P1 ;  /* 0x000000ff08087208 */ /* 0x000fca0004800000 */
[----:B------:R-:W1:Y:S02]  /*02d0*/  SHFL.BFLY PT, R9, R8, 0x8, 0x1f ;  /* 0x0d001f0008097f89 */ /* 0x000e6400000e0000 */
[----:B-1----:R-:W-:-:S05]  /*02e0*/  FADD R9, R8, R9 ;  /* 0x0000000908097221 */ /* 0x002fca0000000000 */
[----:B------:R-:W1:Y:S02]  /*02f0*/  SHFL.BFLY PT, R10, R9, 0x4, 0x1f ;  /* 0x0c801f00090a7f89 */ /* 0x000e6400000e0000 */
[----:B-1----:R-:W-:-:S05]  /*0300*/  FADD R10, R9, R10 ;  /* 0x0000000a090a7221 */ /* 0x002fca0000000000 */
[----:B------:R-:W1:Y:S02]  /*0310*/  SHFL.BFLY PT, R11, R10, 0x2, 0x1f ;  /* 0x0c401f000a0b7f89 */ /* 0x000e6400000e0000 */
[----:B-1----:R-:W-:-:S05]  /*0320*/  FADD R11, R10, R11 ;  /* 0x0000000b0a0b7221 */ /* 0x002fca0000000000 */
[----:B------:R-:W1:Y:S01]  /*0330*/  SHFL.BFLY PT, R14, R11, 0x1, 0x1f ;  /* 0x0c201f000b0e7f89 */ /* 0x000e6200000e0000 */
[----:B------:R-:W-:Y:S02]  /*0340*/  LEA R9, R0, UR4, 0x2 ;  /* 0x0000000400097c11 */ /* 0x000fe4000f8e10ff */
[----:B------:R-:W-:Y:S01]  /*0350*/  LOP3.LUT P0, RZ, R12, 0x78, RZ, 0xc0, !PT ;  /* 0x000000780cff7812 */ /* 0x000fe2000780c0ff */
[----:B-1----:R-:W-:-:S05]  /*0360*/  FADD R14, R11, R14 ;  /* 0x0000000e0b0e7221 */ /* 0x002fca0000000000 */
[----:B------:R1:W-:Y:S01]  /*0370*/  STS [R9], R14 ;  /* 0x0000000e09007388 */ /* 0x0003e20000000800 */
[----:B------:R-:W-:Y:S01]  /*0380*/  BAR.SYNC.DEFER_BLOCKING 0x0 ;  /* 0x0000000000007b1d */ /* 0x000fe20000010000 */
[----:B------:R-:W-:Y:S02]  /*0390*/  ISETP.LT.AND P0, PT, R13, 0xf04, !P0 ;  /* 0x00000f040d00780c */ /* 0x000fe40004701270 */
[----:B------:R-:W-:-:S04]  /*03a0*/  LOP3.LUT R12, R12, 0x7, RZ, 0xc0, !PT ;  /* 0x000000070c0c7812 */ /* 0x000fc800078ec0ff */
[----:B------:R-:W-:Y:S01]  /*03b0*/  LEA R12, R12, UR4, 0x2 ;  /* 0x000000040c0c7c11 */ /* 0x000fe2000f8e10ff */
[----:B------:R1:W-:Y:S06]  /*03c0*/  @!P1 STG.E.128 desc[UR6][R2.64], R4 ;  /* 0x0000000402009986 */ /* 0x0003ec000c101d06 */
[----:B------:R-:W-:Y:S05]  /*03d0*/  @!P0 EXIT ;  /* 0x000000000000894d */ /* 0x000fea0003800000 */
[----:B-1----:R-:W0:Y:S01]  /*03e0*/  LDS R5, [R12] ;  /* 0x000000000c057984 */ /* 0x002e220000000800 */
[----:B------:R-:W1:Y:S02]  /*03f0*/  LDC.64 R2, c[0x0][0x220] ;  /* 0x00008800ff027b82 */ /* 0x000e640000000a00 */
[----:B-1----:R-:W-:-:S05]  /*0400*/  IMAD.WIDE R2, R13, 0x4, R2 ;  /* 0x000000040d027825 */ /* 0x002fca00078e0202 */
[----:B0-----:R-:W-:Y:S01]  /*0410*/  STG.E desc[UR6][R2.64], R5 ;  /* 0x0000000502007986 */ /* 0x001fe2000c101906 */
[----:B------:R-:W-:Y:S05]  /*0420*/  EXIT ;  /* 0x000000000000794d */ /* 0x000fea0003800000 */
.L_x_0:
[----:B------:R-:W-:-:S00]  /*0430*/  BRA `(.L_x_0) ;  /* 0xfffffffc00fc7947 */ /* 0x000fc0000383ffff */
[----:B------:R-:W-:-:S00]  /*0440*/  NOP ;  /* 0x0000000000007918 */ /* 0x000fc00000000000 */
        /* <DEDUP_REMOVED lines=11> */
.L_x_1:


//--------------------- .nv.shared.triton_per_fused_convolution_div_pow_relu_sub_sum_2 --------------------------
	.section	.nv.shared.triton_per_fused_convolution_div_pow_relu_sub_sum_2,"aw",@nobits
	.sectionflags	@""
	.align	16
	.zero		1024


//--------------------- .nv.constant0.triton_per_fused_convolution_div_pow_relu_sub_sum_2 --------------------------
	.section	.nv.constant0.triton_per_fused_convolution_div_pow_relu_sub_sum_2,"a",@progbits
	.sectionflags	@""
	.align	4
.nv.constant0.triton_per_fused_convolution_div_pow_relu_sub_sum_2:
	.zero		560
